//
// Generated by NVIDIA NVVM Compiler
//
// Compiler Build ID: CL-36424714
// Cuda compilation tools, release 13.0, V13.0.88
// Based on NVVM 20.0.0
//

.version 9.0
.target sm_100
.address_size 64

	// .globl	_Z18parallelCodeAndKeyP4dadoS0_ii

.visible .entry _Z18parallelCodeAndKeyP4dadoS0_ii(
	.param .u64 .ptr .align 1 _Z18parallelCodeAndKeyP4dadoS0_ii_param_0,
	.param .u64 .ptr .align 1 _Z18parallelCodeAndKeyP4dadoS0_ii_param_1,
	.param .u32 _Z18parallelCodeAndKeyP4dadoS0_ii_param_2,
	.param .u32 _Z18parallelCodeAndKeyP4dadoS0_ii_param_3
)
{
	.reg .pred 	%p<2>;
	.reg .b16 	%rs<51>;
	.reg .b32 	%r<9>;
	.reg .b64 	%rd<10>;

	mov.u32 	%r1, %ctaid.x;
	mov.u32 	%r2, %ntid.x;
	mov.u32 	%r3, %tid.x;
	mad.lo.s32 	%r4, %r1, %r2, %r3;
	setp.gt.s32 	%p1, %r4, 1025;
	@%p1 bra 	$L__BB0_2;
	ld.param.u64 	%rd9, [_Z18parallelCodeAndKeyP4dadoS0_ii_param_1];
	ld.param.u64 	%rd8, [_Z18parallelCodeAndKeyP4dadoS0_ii_param_0];
	cvta.to.global.u64 	%rd3, %rd8;
	cvta.to.global.u64 	%rd4, %rd9;
	mov.u32 	%r5, %ctaid.x;
	mov.u32 	%r6, %ntid.x;
	mov.u32 	%r7, %tid.x;
	mad.lo.s32 	%r8, %r5, %r6, %r7;
	mul.wide.s32 	%rd5, %r8, 50;
	add.s64 	%rd6, %rd4, %rd5;
	add.s64 	%rd7, %rd3, %rd5;
	ld.global.u8 	%rs1, [%rd7];
	ld.global.u8 	%rs2, [%rd7+1];
	ld.global.u8 	%rs3, [%rd7+2];
	ld.global.u8 	%rs4, [%rd7+3];
	ld.global.u8 	%rs5, [%rd7+4];
	ld.global.u8 	%rs6, [%rd7+5];
	ld.global.u8 	%rs7, [%rd7+6];
	ld.global.u8 	%rs8, [%rd7+7];
	ld.global.u8 	%rs9, [%rd7+8];
	ld.global.u8 	%rs10, [%rd7+9];
	ld.global.u8 	%rs11, [%rd7+10];
	ld.global.u8 	%rs12, [%rd7+11];
	ld.global.u8 	%rs13, [%rd7+12];
	ld.global.u8 	%rs14, [%rd7+13];
	ld.global.u8 	%rs15, [%rd7+14];
	ld.global.u8 	%rs16, [%rd7+15];
	ld.global.u8 	%rs17, [%rd7+16];
	ld.global.u8 	%rs18, [%rd7+17];
	ld.global.u8 	%rs19, [%rd7+18];
	ld.global.u8 	%rs20, [%rd7+19];
	ld.global.u8 	%rs21, [%rd7+20];
	ld.global.u8 	%rs22, [%rd7+21];
	ld.global.u8 	%rs23, [%rd7+22];
	ld.global.u8 	%rs24, [%rd7+23];
	ld.global.u8 	%rs25, [%rd7+24];
	ld.global.u8 	%rs26, [%rd7+25];
	ld.global.u8 	%rs27, [%rd7+26];
	ld.global.u8 	%rs28, [%rd7+27];
	ld.global.u8 	%rs29, [%rd7+28];
	ld.global.u8 	%rs30, [%rd7+29];
	ld.global.u8 	%rs31, [%rd7+30];
	ld.global.u8 	%rs32, [%rd7+31];
	ld.global.u8 	%rs33, [%rd7+32];
	ld.global.u8 	%rs34, [%rd7+33];
	ld.global.u8 	%rs35, [%rd7+34];
	ld.global.u8 	%rs36, [%rd7+35];
	ld.global.u8 	%rs37, [%rd7+36];
	ld.global.u8 	%rs38, [%rd7+37];
	ld.global.u8 	%rs39, [%rd7+38];
	ld.global.u8 	%rs40, [%rd7+39];
	ld.global.u8 	%rs41, [%rd7+40];
	ld.global.u8 	%rs42, [%rd7+41];
	ld.global.u8 	%rs43, [%rd7+42];
	ld.global.u8 	%rs44, [%rd7+43];
	ld.global.u8 	%rs45, [%rd7+44];
	ld.global.u8 	%rs46, [%rd7+45];
	ld.global.u8 	%rs47, [%rd7+46];
	ld.global.u8 	%rs48, [%rd7+47];
	ld.global.u8 	%rs49, [%rd7+48];
	ld.global.u8 	%rs50, [%rd7+49];
	st.global.u8 	[%rd6], %rs1;
	st.global.u8 	[%rd6+1], %rs2;
	st.global.u8 	[%rd6+2], %rs3;
	st.global.u8 	[%rd6+3], %rs4;
	st.global.u8 	[%rd6+4], %rs5;
	st.global.u8 	[%rd6+5], %rs6;
	st.global.u8 	[%rd6+6], %rs7;
	st.global.u8 	[%rd6+7], %rs8;
	st.global.u8 	[%rd6+8], %rs9;
	st.global.u8 	[%rd6+9], %rs10;
	st.global.u8 	[%rd6+10], %rs11;
	st.global.u8 	[%rd6+11], %rs12;
	st.global.u8 	[%rd6+12], %rs13;
	st.global.u8 	[%rd6+13], %rs14;
	st.global.u8 	[%rd6+14], %rs15;
	st.global.u8 	[%rd6+15], %rs16;
	st.global.u8 	[%rd6+16], %rs17;
	st.global.u8 	[%rd6+17], %rs18;
	st.global.u8 	[%rd6+18], %rs19;
	st.global.u8 	[%rd6+19], %rs20;
	st.global.u8 	[%rd6+20], %rs21;
	st.global.u8 	[%rd6+21], %rs22;
	st.global.u8 	[%rd6+22], %rs23;
	st.global.u8 	[%rd6+23], %rs24;
	st.global.u8 	[%rd6+24], %rs25;
	st.global.u8 	[%rd6+25], %rs26;
	st.global.u8 	[%rd6+26], %rs27;
	st.global.u8 	[%rd6+27], %rs28;
	st.global.u8 	[%rd6+28], %rs29;
	st.global.u8 	[%rd6+29], %rs30;
	st.global.u8 	[%rd6+30], %rs31;
	st.global.u8 	[%rd6+31], %rs32;
	st.global.u8 	[%rd6+32], %rs33;
	st.global.u8 	[%rd6+33], %rs34;
	st.global.u8 	[%rd6+34], %rs35;
	st.global.u8 	[%rd6+35], %rs36;
	st.global.u8 	[%rd6+36], %rs37;
	st.global.u8 	[%rd6+37], %rs38;
	st.global.u8 	[%rd6+38], %rs39;
	st.global.u8 	[%rd6+39], %rs40;
	st.global.u8 	[%rd6+40], %rs41;
	st.global.u8 	[%rd6+41], %rs42;
	st.global.u8 	[%rd6+42], %rs43;
	st.global.u8 	[%rd6+43], %rs44;
	st.global.u8 	[%rd6+44], %rs45;
	st.global.u8 	[%rd6+45], %rs46;
	st.global.u8 	[%rd6+46], %rs47;
	st.global.u8 	[%rd6+47], %rs48;
	st.global.u8 	[%rd6+48], %rs49;
	st.global.u8 	[%rd6+49], %rs50;
$L__BB0_2:
	ret;

}


// ===== COMPILED SASS (sm_100) =====

	.target	sm_100

	.elftype	@"ET_EXEC"


//--------------------- .note.nv.tkinfo           --------------------------
	.section	.note.nv.tkinfo,"",@"SHT_NOTE"
	.sectionflags	@"SHF_NOTE_NV_TKINFO"
	.tkinfo
        /*0018*/ 	.word	0x00000002
        /*0030*/ 	.string	""
        /*0030*/ 	.string	"ptxas"
        /*0030*/ 	.string	"Cuda compilation tools, release 13.0, V13.0.88"
        /*0030*/ 	.string	"Build cuda_13.0.r13.0/compiler.36424714_0"
        /*0030*/ 	.string	"-arch sm_100 -m 64 "



//--------------------- .note.nv.cuinfo           --------------------------
	.section	.note.nv.cuinfo,"",@"SHT_NOTE"
	.sectionflags	@"SHF_NOTE_NV_CUINFO"
        /*0018*/ 	.short	0x0002
        /*001a*/ 	.short	0x0064
        /*001c*/ 	.short	0x0082
	.zero		2


//--------------------- .nv.info                  --------------------------
	.section	.nv.info,"",@"SHT_CUDA_INFO"
	.align	4


	//----- nvinfo : EIATTR_REGCOUNT
	.align		4
        /*0000*/ 	.byte	0x04, 0x2f
        /*0002*/ 	.short	(.L_1 - .L_0)
	.align		4
.L_0:
        /*0004*/ 	.word	index@(_Z18parallelCodeAndKeyP4dadoS0_ii)
        /*0008*/ 	.word	0x0000003a


	//----- nvinfo : EIATTR_FRAME_SIZE
	.align		4
.L_1:
        /*000c*/ 	.byte	0x04, 0x11
        /*000e*/ 	.short	(.L_3 - .L_2)
	.align		4
.L_2:
        /*0010*/ 	.word	index@(_Z18parallelCodeAndKeyP4dadoS0_ii)
        /*0014*/ 	.word	0x00000000


	//----- nvinfo : EIATTR_MIN_STACK_SIZE
	.align		4
.L_3:
        /*0018*/ 	.byte	0x04, 0x12
        /*001a*/ 	.short	(.L_5 - .L_4)
	.align		4
.L_4:
        /*001c*/ 	.word	index@(_Z18parallelCodeAndKeyP4dadoS0_ii)
        /*0020*/ 	.word	0x00000000
.L_5:


//--------------------- .nv.compat                --------------------------
	.section	.nv.compat,"",@"SHT_CUDA_COMPAT_INFO"
	.align	4
        /*0000*/ 	.byte	0x02, 0x09, 0x00, 0x00, 0x02, 0x02, 0x01, 0x00, 0x02, 0x05, 0x05, 0x00, 0x03, 0x07, 0x01, 0x01
        /*0010*/ 	.byte	0x02, 0x03, 0x00, 0x00, 0x02, 0x06, 0x01, 0x00, 0x04, 0x0b, 0x08, 0x00, 0x09, 0x00, 0x00, 0x00
        /*0020*/ 	.byte	0x00, 0x00, 0x00, 0x00


//--------------------- .nv.info._Z18parallelCodeAndKeyP4dadoS0_ii --------------------------
	.section	.nv.info._Z18parallelCodeAndKeyP4dadoS0_ii,"",@"SHT_CUDA_INFO"
	.sectionflags	@""
	.align	4


	//----- nvinfo : EIATTR_CUDA_API_VERSION
	.align		4
        /*0000*/ 	.byte	0x04, 0x37
        /*0002*/ 	.short	(.L_7 - .L_6)
.L_6:
        /*0004*/ 	.word	0x00000082


	//----- nvinfo : EIATTR_KPARAM_INFO
	.align		4
.L_7:
        /*0008*/ 	.byte	0x04, 0x17
        /*000a*/ 	.short	(.L_9 - .L_8)
.L_8:
        /*000c*/ 	.word	0x00000000
        /*0010*/ 	.short	0x0003
        /*0012*/ 	.short	0x0014
        /*0014*/ 	.byte	0x00, 0xf0, 0x11, 0x00


	//----- nvinfo : EIATTR_KPARAM_INFO
	.align		4
.L_9:
        /*0018*/ 	.byte	0x04, 0x17
        /*001a*/ 	.short	(.L_11 - .L_10)
.L_10:
        /*001c*/ 	.word	0x00000000
        /*0020*/ 	.short	0x0002
        /*0022*/ 	.short	0x0010
        /*0024*/ 	.byte	0x00, 0xf0, 0x11, 0x00


	//----- nvinfo : EIATTR_KPARAM_INFO
	.align		4
.L_11:
        /*0028*/ 	.byte	0x04, 0x17
        /*002a*/ 	.short	(.L_13 - .L_12)
.L_12:
        /*002c*/ 	.word	0x00000000
        /*0030*/ 	.short	0x0001
        /*0032*/ 	.short	0x0008
        /*0034*/ 	.byte	0x00, 0xf5, 0x21, 0x00


	//----- nvinfo : EIATTR_KPARAM_INFO
	.align		4
.L_13:
        /*0038*/ 	.byte	0x04, 0x17
        /*003a*/ 	.short	(.L_15 - .L_14)
.L_14:
        /*003c*/ 	.word	0x00000000
        /*0040*/ 	.short	0x0000
        /*0042*/ 	.short	0x0000
        /*0044*/ 	.byte	0x00, 0xf5, 0x21, 0x00


	//----- nvinfo : EIATTR_SPARSE_MMA_MASK
	.align		4
.L_15:
        /*0048*/ 	.byte	0x03, 0x50
        /*004a*/ 	.short	0x0000


	//----- nvinfo : EIATTR_MAXREG_COUNT
	.align		4
        /*004c*/ 	.byte	0x03, 0x1b
        /*004e*/ 	.short	0x00ff


	//----- nvinfo : EIATTR_MERCURY_ISA_VERSION
	.align		4
        /*0050*/ 	.byte	0x03, 0x5f
        /*0052*/ 	.short	0x0101


	//----- nvinfo : EIATTR_VRC_CTA_INIT_COUNT
	.align		4
        /*0054*/ 	.byte	0x02, 0x4a
	.zero		1
	.zero		1


	//----- nvinfo : EIATTR_EXIT_INSTR_OFFSETS
	.align		4
        /*0058*/ 	.byte	0x04, 0x1c
        /*005a*/ 	.short	(.L_17 - .L_16)


	//   ....[0]....
.L_16:
        /*005c*/ 	.word	0x00000060


	//   ....[1]....
        /*0060*/ 	.word	0x00000720


	//----- nvinfo : EIATTR_CBANK_PARAM_SIZE
	.align		4
.L_17:
        /*0064*/ 	.byte	0x03, 0x19
        /*0066*/ 	.short	0x0018


	//----- nvinfo : EIATTR_PARAM_CBANK
	.align		4
        /*0068*/ 	.byte	0x04, 0x0a
        /*006a*/ 	.short	(.L_19 - .L_18)
	.align		4
.L_18:
        /*006c*/ 	.word	index@(.nv.constant0._Z18parallelCodeAndKeyP4dadoS0_ii)
        /*0070*/ 	.short	0x0380
        /*0072*/ 	.short	0x0018


	//----- nvinfo : EIATTR_SW_WAR
	.align		4
.L_19:
        /*0074*/ 	.byte	0x04, 0x36
        /*0076*/ 	.short	(.L_21 - .L_20)
.L_20:
        /*0078*/ 	.word	0x00000008
.L_21:


//--------------------- .nv.callgraph             --------------------------
	.section	.nv.callgraph,"",@"SHT_CUDA_CALLGRAPH"
	.align	4
	.sectionentsize	8
	.align		4
        /*0000*/ 	.word	0x00000000
	.align		4
        /*0004*/ 	.word	0xffffffff
	.align		4
        /*0008*/ 	.word	0x00000000
	.align		4
        /*000c*/ 	.word	0xfffffffe
	.align		4
        /*0010*/ 	.word	0x00000000
	.align		4
        /*0014*/ 	.word	0xfffffffd
	.align		4
        /*0018*/ 	.word	0x00000000
	.align		4
        /*001c*/ 	.word	0xfffffffc


//--------------------- .text._Z18parallelCodeAndKeyP4dadoS0_ii --------------------------
	.section	.text._Z18parallelCodeAndKeyP4dadoS0_ii,"ax",@progbits
	.align	128
        .global         _Z18parallelCodeAndKeyP4dadoS0_ii
        .type           _Z18parallelCodeAndKeyP4dadoS0_ii,@function
        .size           _Z18parallelCodeAndKeyP4dadoS0_ii,(.L_x_1 - _Z18parallelCodeAndKeyP4dadoS0_ii)
        .other          _Z18parallelCodeAndKeyP4dadoS0_ii,@"STO_CUDA_ENTRY STV_DEFAULT"
_Z18parallelCodeAndKeyP4dadoS0_ii:
.text._Z18parallelCodeAndKeyP4dadoS0_ii:
[----:B------:R-:W-:Y:S01]  /*0000*/  LDC R1, c[0x0][0x37c] ;  /* 0x0000df00ff017b82 */ /* 0x000fe20000000800 */
[----:B------:R-:W0:Y:S07]  /*0010*/  S2R R3, SR_TID.X ;  /* 0x0000000000037919 */ /* 0x000e2e0000002100 */
[----:B------:R-:W0:Y:S08]  /*0020*/  S2UR UR6, SR_CTAID.X ;  /* 0x00000000000679c3 */ /* 0x000e300000002500 */
[----:B------:R-:W0:Y:S02]  /*0030*/  LDC R0, c[0x0][0x360] ;  /* 0x0000d800ff007b82 */ /* 0x000e240000000800 */
[----:B0-----:R-:W-:-:S05]  /*0040*/  IMAD R0, R0, UR6, R3 ;  /* 0x0000000600007c24 */ /* 0x001fca000f8e0203 */
[----:B------:R-:W-:-:S13]  /*0050*/  ISETP.GT.AND P0, PT, R0, 0x401, PT ;  /* 0x000004010000780c */ /* 0x000fda0003f04270 */
[----:B------:R-:W-:Y:S05]  /*0060*/  @P0 EXIT ;  /* 0x000000000000094d */ /* 0x000fea0003800000 */
[----:B------:R-:W0:Y:S01]  /*0070*/  LDC R0, c[0x0][0x360] ;  /* 0x0000d800ff007b82 */ /* 0x000e220000000800 */
[----:B------:R-:W1:Y:S07]  /*0080*/  LDCU.64 UR4, c[0x0][0x358] ;  /* 0x00006b00ff0477ac */ /* 0x000e6e0008000a00 */
[----:B------:R-:W2:Y:S08]  /*0090*/  LDC.64 R54, c[0x0][0x380] ;  /* 0x0000e000ff367b82 */ /* 0x000eb00000000a00 */
[----:B------:R-:W3:Y:S01]  /*00a0*/  LDC.64 R52, c[0x0][0x388] ;  /* 0x0000e200ff347b82 */ /* 0x000ee20000000a00 */
[----:B0-----:R-:W-:-:S04]  /*00b0*/  IMAD R3, R0, UR6, R3 ;  /* 0x0000000600037c24 */ /* 0x001fc8000f8e0203 */
[----:B--2---:R-:W-:-:S05]  /*00c0*/  IMAD.WIDE R54, R3, 0x32, R54 ;  /* 0x0000003203367825 */ /* 0x004fca00078e0236 */
[----:B-1----:R-:W2:Y:S01]  /*00d0*/  LDG.E.U8 R50, desc[UR4][R54.64] ;  /* 0x0000000436327981 */ /* 0x002ea2000c1e1100 */
[----:B---3--:R-:W-:-:S03]  /*00e0*/  IMAD.WIDE R52, R3, 0x32, R52 ;  /* 0x0000003203347825 */ /* 0x008fc600078e0234 */
[----:B------:R-:W3:Y:S04]  /*00f0*/  LDG.E.U8 R49, desc[UR4][R54.64+0x1] ;  /* 0x0000010436317981 */ /* 0x000ee8000c1e1100 */
[----:B------:R-:W4:Y:S04]  /*0100*/  LDG.E.U8 R48, desc[UR4][R54.64+0x2] ;  /* 0x0000020436307981 */ /* 0x000f28000c1e1100 */
[----:B------:R-:W5:Y:S04]  /*0110*/  LDG.E.U8 R47, desc[UR4][R54.64+0x3] ;  /* 0x00000304362f7981 */ /* 0x000f68000c1e1100 */
        /* <DEDUP_REMOVED lines=46> */
[----:B--2---:R-:W-:Y:S04]  /*0400*/  STG.E.U8 desc[UR4][R52.64], R50 ;  /* 0x0000003234007986 */ /* 0x004fe8000c101104 */
[----:B---3--:R-:W-:Y:S04]  /*0410*/  STG.E.U8 desc[UR4][R52.64+0x1], R49 ;  /* 0x0000013134007986 */ /* 0x008fe8000c101104 */
[----:B----4-:R-:W-:Y:S04]  /*0420*/  STG.E.U8 desc[UR4][R52.64+0x2], R48 ;  /* 0x0000023034007986 */ /* 0x010fe8000c101104 */
[----:B-----5:R-:W-:Y:S04]  /*0430*/  STG.E.U8 desc[UR4][R52.64+0x3], R47 ;  /* 0x0000032f34007986 */ /* 0x020fe8000c101104 */
[----:B------:R-:W-:Y:S04]  /*0440*/  STG.E.U8 desc[UR4][R52.64+0x4], R46 ;  /* 0x0000042e34007986 */ /* 0x000fe8000c101104 */
        /* <DEDUP_REMOVED lines=44> */
[----:B------:R-:W-:Y:S01]  /*0710*/  STG.E.U8 desc[UR4][R52.64+0x31], R29 ;  /* 0x0000311d34007986 */ /* 0x000fe2000c101104 */
[----:B------:R-:W-:Y:S05]  /*0720*/  EXIT ;  /* 0x000000000000794d */ /* 0x000fea0003800000 */
.L_x_0:
[----:B------:R-:W-:-:S00]  /*0730*/  BRA `(.L_x_0) ;  /* 0xfffffffc00fc7947 */ /* 0x000fc0000383ffff */
[----:B------:R-:W-:-:S00]  /*0740*/  NOP ;  /* 0x0000000000007918 */ /* 0x000fc00000000000 */
        /* <DEDUP_REMOVED lines=11> */
.L_x_1:


//--------------------- .nv.shared.reserved.0     --------------------------
	.section	.nv.shared.reserved.0,"aw",@nobits
	.weak		__nv_reservedSMEM_offset_0_alias
	.size		__nv_reservedSMEM_offset_0_alias, 0, 64
	.other		__nv_reservedSMEM_offset_0_alias,@"STO_CUDA_RESERVED_SHARED STV_DEFAULT"
__nv_reservedSMEM_offset_0_alias:
	.zero		0
	.zero		64


//--------------------- .nv.constant0._Z18parallelCodeAndKeyP4dadoS0_ii --------------------------
	.section	.nv.constant0._Z18parallelCodeAndKeyP4dadoS0_ii,"a",@progbits
	.sectionflags	@""
	.align	4
.nv.constant0._Z18parallelCodeAndKeyP4dadoS0_ii:
	.zero		920


//--------------------- SYMBOLS --------------------------

	.type		.nv.reservedSmem.offset0,@object
	.size		.nv.reservedSmem.offset0,0x4
